	.headerflags	@"EF_CUDA_TEXMODE_UNIFIED EF_CUDA_64BIT_ADDRESS EF_CUDA_ACCELERATORS EF_CUDA_SM90 EF_CUDA_VIRTUAL_SM(EF_CUDA_SM90)"
	.elftype	@"ET_EXEC"


//--------------------- .nv.info                  --------------------------
	.section	.nv.info,"",@"SHT_CUDA_INFO"
	.align	4


	//----- nvinfo : EIATTR_REGCOUNT
	.align		4
        /*0000*/ 	.byte	0x04, 0x2f
        /*0002*/ 	.short	(.L_3 - .L_2)
	.align		4
.L_2:
        /*0004*/ 	.word	index@(triton_poi_fused__native_batch_norm_legit_no_training_mul_softplus_tanh_13)
        /*0008*/ 	.word	0x00000013


	//----- nvinfo : EIATTR_MIN_STACK_SIZE
	.align		4
.L_3:
        /*000c*/ 	.byte	0x04, 0x12
        /*000e*/ 	.short	(.L_5 - .L_4)
	.align		4
.L_4:
        /*0010*/ 	.word	index@(triton_poi_fused__native_batch_norm_legit_no_training_mul_softplus_tanh_13)
        /*0014*/ 	.word	0x00000000


	//----- nvinfo : EIATTR_FRAME_SIZE
	.align		4
.L_5:
        /*0018*/ 	.byte	0x04, 0x11
        /*001a*/ 	.short	(.L_7 - .L_6)
	.align		4
.L_6:
        /*001c*/ 	.word	index@(triton_poi_fused__native_batch_norm_legit_no_training_mul_softplus_tanh_13)
        /*0020*/ 	.word	0x00000000


	//----- nvinfo : EIATTR_MIN_STACK_SIZE
	.align		4
.L_7:
        /*0024*/ 	.byte	0x04, 0x12
        /*0026*/ 	.short	(.L_9 - .L_8)
	.align		4
.L_8:
        /*0028*/ 	.word	index@(triton_poi_fused__native_batch_norm_legit_no_training_mul_softplus_tanh_13)
        /*002c*/ 	.word	0x00000000
.L_9:


//--------------------- .nv.info.triton_poi_fused__native_batch_norm_legit_no_training_mul_softplus_tanh_13 --------------------------
	.section	.nv.info.triton_poi_fused__native_batch_norm_legit_no_training_mul_softplus_tanh_13,"",@"SHT_CUDA_INFO"
	.sectionflags	@""
	.align	4


	//----- nvinfo : EIATTR_CUDA_API_VERSION
	.align		4
        /*0000*/ 	.byte	0x04, 0x37
        /*0002*/ 	.short	(.L_11 - .L_10)
.L_10:
        /*0004*/ 	.word	0x0000007c


	//----- nvinfo : EIATTR_KPARAM_INFO
	.align		4
.L_11:
        /*0008*/ 	.byte	0x04, 0x17
        /*000a*/ 	.short	(.L_13 - .L_12)
.L_12:
        /*000c*/ 	.word	0x00000000
        /*0010*/ 	.short	0x0006
        /*0012*/ 	.short	0x0030
        /*0014*/ 	.byte	0x00, 0xf0, 0x11, 0x00


	//----- nvinfo : EIATTR_KPARAM_INFO
	.align		4
.L_13:
        /*0018*/ 	.byte	0x04, 0x17
        /*001a*/ 	.short	(.L_15 - .L_14)
.L_14:
        /*001c*/ 	.word	0x00000000
        /*0020*/ 	.short	0x0005
        /*0022*/ 	.short	0x0028
        /*0024*/ 	.byte	0x00, 0xf4, 0x21, 0x00


	//----- nvinfo : EIATTR_KPARAM_INFO
	.align		4
.L_15:
        /*0028*/ 	.byte	0x04, 0x17
        /*002a*/ 	.short	(.L_17 - .L_16)
.L_16:
        /*002c*/ 	.word	0x00000000
        /*0030*/ 	.short	0x0004
        /*0032*/ 	.short	0x0020
        /*0034*/ 	.byte	0x00, 0xf4, 0x21, 0x00


	//----- nvinfo : EIATTR_KPARAM_INFO
	.align		4
.L_17:
        /*0038*/ 	.byte	0x04, 0x17
        /*003a*/ 	.short	(.L_19 - .L_18)
.L_18:
        /*003c*/ 	.word	0x00000000
        /*0040*/ 	.short	0x0003
        /*0042*/ 	.short	0x0018
        /*0044*/ 	.byte	0x00, 0xf4, 0x21, 0x00


	//----- nvinfo : EIATTR_KPARAM_INFO
	.align		4
.L_19:
        /*0048*/ 	.byte	0x04, 0x17
        /*004a*/ 	.short	(.L_21 - .L_20)
.L_20:
        /*004c*/ 	.word	0x00000000
        /*0050*/ 	.short	0x0002
        /*0052*/ 	.short	0x0010
        /*0054*/ 	.byte	0x00, 0xf4, 0x21, 0x00


	//----- nvinfo : EIATTR_KPARAM_INFO
	.align		4
.L_21:
        /*0058*/ 	.byte	0x04, 0x17
        /*005a*/ 	.short	(.L_23 - .L_22)
.L_22:
        /*005c*/ 	.word	0x00000000
        /*0060*/ 	.short	0x0001
        /*0062*/ 	.short	0x0008
        /*0064*/ 	.byte	0x00, 0xf4, 0x21, 0x00


	//----- nvinfo : EIATTR_KPARAM_INFO
	.align		4
.L_23:
        /*0068*/ 	.byte	0x04, 0x17
        /*006a*/ 	.short	(.L_25 - .L_24)
.L_24:
        /*006c*/ 	.word	0x00000000
        /*0070*/ 	.short	0x0000
        /*0072*/ 	.short	0x0000
        /*0074*/ 	.byte	0x00, 0xf4, 0x21, 0x00


	//----- nvinfo : EIATTR_SPARSE_MMA_MASK
	.align		4
.L_25:
        /*0078*/ 	.byte	0x03, 0x50
        /*007a*/ 	.short	0x0000


	//----- nvinfo : EIATTR_MAXREG_COUNT
	.align		4
        /*007c*/ 	.byte	0x03, 0x1b
        /*007e*/ 	.short	0x00ff


	//----- nvinfo : EIATTR_EXIT_INSTR_OFFSETS
	.align		4
        /*0080*/ 	.byte	0x04, 0x1c
        /*0082*/ 	.short	(.L_27 - .L_26)


	//   ....[0]....
.L_26:
        /*0084*/ 	.word	0x000006d0


	//   ....[1]....
        /*0088*/ 	.word	0x000006f0


	//----- nvinfo : EIATTR_REQNTID
	.align		4
.L_27:
        /*008c*/ 	.byte	0x04, 0x10
        /*008e*/ 	.short	(.L_29 - .L_28)
.L_28:
        /*0090*/ 	.word	0x00000080
        /*0094*/ 	.word	0x00000001
        /*0098*/ 	.word	0x00000001


	//----- nvinfo : EIATTR_CRS_STACK_SIZE
	.align		4
.L_29:
        /*009c*/ 	.byte	0x04, 0x1e
        /*009e*/ 	.short	(.L_31 - .L_30)
.L_30:
        /*00a0*/ 	.word	0x00000000


	//----- nvinfo : EIATTR_CBANK_PARAM_SIZE
	.align		4
.L_31:
        /*00a4*/ 	.byte	0x03, 0x19
        /*00a6*/ 	.short	0x0034


	//----- nvinfo : EIATTR_PARAM_CBANK
	.align		4
        /*00a8*/ 	.byte	0x04, 0x0a
        /*00aa*/ 	.short	(.L_33 - .L_32)
	.align		4
.L_32:
        /*00ac*/ 	.word	index@(.nv.constant0.triton_poi_fused__native_batch_norm_legit_no_training_mul_softplus_tanh_13)
        /*00b0*/ 	.short	0x0210
        /*00b2*/ 	.short	0x0034


	//----- nvinfo : EIATTR_SW_WAR
	.align		4
.L_33:
        /*00b4*/ 	.byte	0x04, 0x36
        /*00b6*/ 	.short	(.L_35 - .L_34)
.L_34:
        /*00b8*/ 	.word	0x00000008
.L_35:


//--------------------- .nv.callgraph             --------------------------
	.section	.nv.callgraph,"",@"SHT_CUDA_CALLGRAPH"
	.align	4
	.sectionentsize	8
	.align		4
        /*0000*/ 	.word	0x00000000
	.align		4
        /*0004*/ 	.word	0xffffffff
	.align		4
        /*0008*/ 	.word	0x00000000
	.align		4
        /*000c*/ 	.word	0xfffffffe
	.align		4
        /*0010*/ 	.word	0x00000000
	.align		4
        /*0014*/ 	.word	0xfffffffd
	.align		4
        /*0018*/ 	.word	0x00000000
	.align		4
        /*001c*/ 	.word	0xfffffffc


//--------------------- .nv.constant4             --------------------------
	.section	.nv.constant4,"a",@progbits
	.align	8
	.align		8
.nv.constant4:
        /*0000*/ 	.dword	_$_str
	.align		8
        /*0008*/ 	.dword	_$_str_$_2


//--------------------- .text.triton_poi_fused__native_batch_norm_legit_no_training_mul_softplus_tanh_13 --------------------------
	.section	.text.triton_poi_fused__native_batch_norm_legit_no_training_mul_softplus_tanh_13,"ax",@progbits
	.align	128
        .global         triton_poi_fused__native_batch_norm_legit_no_training_mul_softplus_tanh_13
        .type           triton_poi_fused__native_batch_norm_legit_no_training_mul_softplus_tanh_13,@function
        .size           triton_poi_fused__native_batch_norm_legit_no_training_mul_softplus_tanh_13,(.L_x_6 - triton_poi_fused__native_batch_norm_legit_no_training_mul_softplus_tanh_13)
        .other          triton_poi_fused__native_batch_norm_legit_no_training_mul_softplus_tanh_13,@"STO_CUDA_ENTRY STV_DEFAULT"
triton_poi_fused__native_batch_norm_legit_no_training_mul_softplus_tanh_13:
.text.triton_poi_fused__native_batch_norm_legit_no_training_mul_softplus_tanh_13:
[----:B------:R-:W0:Y:S01]  /*0000*/  LDC R1, c[0x0][0x28] ;  /* 0x00000a00ff017b82 */ /* 0x000e220000000800 */
[----:B------:R-:W1:Y:S07]  /*0010*/  S2R R2, SR_TID.X ;  /* 0x0000000000027919 */ /* 0x000e6e0000002100 */
[----:B------:R-:W2:Y:S01]  /*0020*/  LDC.64 R8, c[0x0][0x228] ;  /* 0x00008a00ff087b82 */ /* 0x000ea20000000a00 */
[----:B------:R-:W-:Y:S01]  /*0030*/  CS2R R14, SRZ ;  /* 0x00000000000e7805 */ /* 0x000fe2000001ff00 */
[----:B------:R-:W-:Y:S01]  /*0040*/  ULDC.64 UR4, c[0x0][0x208] ;  /* 0x0000820000047ab9 */ /* 0x000fe20000000a00 */
[----:B------:R-:W3:Y:S05]  /*0050*/  S2R R3, SR_CTAID.X ;  /* 0x0000000000037919 */ /* 0x000eea0000002500 */
[----:B------:R-:W4:Y:S08]  /*0060*/  LDC.64 R4, c[0x0][0x218] ;  /* 0x00008600ff047b82 */ /* 0x000f300000000a00 */
[----:B------:R-:W5:Y:S08]  /*0070*/  LDC.64 R6, c[0x0][0x220] ;  /* 0x00008800ff067b82 */ /* 0x000f700000000a00 */
[----:B------:R-:W5:Y:S01]  /*0080*/  LDC.64 R10, c[0x0][0x230] ;  /* 0x00008c00ff0a7b82 */ /* 0x000f620000000a00 */
[----:B-1----:R-:W-:-:S07]  /*0090*/  LOP3.LUT R2, R2, 0x7f, RZ, 0xc0, !PT ;  /* 0x0000007f02027812 */ /* 0x002fce00078ec0ff */
[----:B------:R-:W1:Y:S01]  /*00a0*/  LDC.64 R12, c[0x0][0x238] ;  /* 0x00008e00ff0c7b82 */ /* 0x000e620000000a00 */
[----:B---3--:R-:W-:Y:S02]  /*00b0*/  SHF.R.S32.HI R0, RZ, 0x18, R3 ;  /* 0x00000018ff007819 */ /* 0x008fe40000011403 */
[----:B------:R-:W-:Y:S02]  /*00c0*/  LEA R2, R3, R2, 0x7 ;  /* 0x0000000203027211 */ /* 0x000fe400078e38ff */
[----:B------:R-:W-:Y:S02]  /*00d0*/  SGXT R3, R0, 0x1 ;  /* 0x000000010003781a */ /* 0x000fe40000000200 */
[----:B------:R-:W-:Y:S02]  /*00e0*/  ISETP.GE.AND P0, PT, R2, 0x200, PT ;  /* 0x000002000200780c */ /* 0x000fe40003f06270 */
[----:B------:R-:W-:-:S04]  /*00f0*/  LEA.HI R3, R3, R2, RZ, 0x5 ;  /* 0x0000000203037211 */ /* 0x000fc800078f28ff */
[----:B------:R-:W-:-:S04]  /*0100*/  LOP3.LUT R3, R3, 0xffffffe0, RZ, 0xc0, !PT ;  /* 0xffffffe003037812 */ /* 0x000fc800078ec0ff */
[----:B------:R-:W-:-:S05]  /*0110*/  IADD3 R3, R2, -R3, RZ ;  /* 0x8000000302037210 */ /* 0x000fca0007ffe0ff */
[----:B--2---:R-:W-:-:S05]  /*0120*/  IMAD.WIDE R8, R3, 0x4, R8 ;  /* 0x0000000403087825 */ /* 0x004fca00078e0208 */
[----:B------:R2:W3:Y:S01]  /*0130*/  @!P0 LDG.E.EL R14, desc[UR4][R8.64] ;  /* 0x00000004080e8981 */ /* 0x0004e2000c2e1900 */
[----:B------:R-:W-:Y:S01]  /*0140*/  HFMA2.MMA R0, -RZ, RZ, 0, 0 ;  /* 0x00000000ff007435 */ /* 0x000fe200000001ff */
[----:B----4-:R-:W-:-:S04]  /*0150*/  IMAD.WIDE R4, R2, 0x4, R4 ;  /* 0x0000000402047825 */ /* 0x010fc800078e0204 */
[----:B-----5:R-:W-:-:S04]  /*0160*/  IMAD.WIDE R6, R3, 0x4, R6 ;  /* 0x0000000403067825 */ /* 0x020fc800078e0206 */
[C---:B0-2---:R-:W-:Y:S01]  /*0170*/  IMAD.WIDE R8, R3.reuse, 0x4, R10 ;  /* 0x0000000403087825 */ /* 0x045fe200078e020a */
[----:B------:R-:W2:Y:S03]  /*0180*/  @!P0 LDG.E R0, desc[UR4][R4.64] ;  /* 0x0000000404008981 */ /* 0x000ea6000c1e1900 */
[----:B-1----:R-:W-:Y:S01]  /*0190*/  IMAD.WIDE R10, R3, 0x4, R12 ;  /* 0x00000004030a7825 */ /* 0x002fe200078e020c */
[----:B------:R-:W-:Y:S01]  /*01a0*/  HFMA2.MMA R12, -RZ, RZ, 0, 0 ;  /* 0x00000000ff0c7435 */ /* 0x000fe200000001ff */
[----:B------:R-:W2:Y:S01]  /*01b0*/  @!P0 LDG.E.EL R15, desc[UR4][R6.64] ;  /* 0x00000004060f8981 */ /* 0x000ea2000c2e1900 */
[----:B------:R-:W-:-:S06]  /*01c0*/  MOV R3, RZ ;  /* 0x000000ff00037202 */ /* 0x000fcc0000000f00 */
[----:B------:R0:W4:Y:S04]  /*01d0*/  @!P0 LDG.E.EL R3, desc[UR4][R8.64] ;  /* 0x0000000408038981 */ /* 0x000128000c2e1900 */
[----:B------:R-:W4:Y:S01]  /*01e0*/  @!P0 LDG.E.EL R12, desc[UR4][R10.64] ;  /* 0x000000040a0c8981 */ /* 0x000f22000c2e1900 */
[----:B------:R-:W-:Y:S01]  /*01f0*/  MOV R16, 0x3e800000 ;  /* 0x3e80000000107802 */ /* 0x000fe20000000f00 */
[----:B------:R-:W-:Y:S01]  /*0200*/  BSSY B0, `(.L_x_0) ;  /* 0x0000030000007945 */ /* 0x000fe20003800000 */
[----:B0-----:R-:W-:Y:S01]  /*0210*/  HFMA2.MMA R9, -RZ, RZ, 1.3056640625, -1.8671875 ;  /* 0x3d39bf78ff097435 */ /* 0x001fe200000001ff */
[----:B---3--:R-:W-:-:S04]  /*0220*/  FADD R14, R14, 9.9999997473787516356e-06 ;  /* 0x3727c5ac0e0e7421 */ /* 0x008fc80000000000 */
[----:B------:R-:W0:Y:S01]  /*0230*/  MUFU.SQRT R13, R14 ;  /* 0x0000000e000d7308 */ /* 0x000e220000002000 */
[----:B--2---:R-:W-:Y:S01]  /*0240*/  FADD R0, -R15, R0 ;  /* 0x000000000f007221 */ /* 0x004fe20000000100 */
[C---:B0-----:R-:W-:Y:S02]  /*0250*/  FSETP.GT.AND P1, PT, R13.reuse, 8.50705917302346158658e+37, PT ;  /* 0x7e8000000d00780b */ /* 0x041fe40003f24000 */
[----:B------:R-:W-:Y:S02]  /*0260*/  FSETP.GEU.AND P2, PT, R13, 1.175494350822287508e-38, PT ;  /* 0x008000000d00780b */ /* 0x000fe40003f4e000 */
[----:B------:R-:W-:-:S09]  /*0270*/  FSEL R4, R16, 1, P1 ;  /* 0x3f80000010047808 */ /* 0x000fd20000800000 */
[----:B------:R-:W-:Y:S02]  /*0280*/  @P1 FMUL R13, R13, 0.25 ;  /* 0x3e8000000d0d1820 */ /* 0x000fe40000400000 */
[----:B------:R-:W-:Y:S02]  /*0290*/  @!P2 FMUL R4, R4, 16777216 ;  /* 0x4b8000000404a820 */ /* 0x000fe40000400000 */
[----:B------:R-:W-:-:S06]  /*02a0*/  @!P2 FMUL R13, R13, 16777216 ;  /* 0x4b8000000d0da820 */ /* 0x000fcc0000400000 */
[----:B------:R-:W0:Y:S02]  /*02b0*/  MUFU.RCP R13, R13 ;  /* 0x0000000d000d7308 */ /* 0x000e240000001000 */
[----:B0-----:R-:W-:-:S04]  /*02c0*/  FMUL R5, R13, R4 ;  /* 0x000000040d057220 */ /* 0x001fc80000400000 */
[----:B------:R-:W-:-:S04]  /*02d0*/  FMUL R5, R0, R5 ;  /* 0x0000000500057220 */ /* 0x000fc80000400000 */
[----:B----4-:R-:W-:-:S04]  /*02e0*/  FFMA R3, R5, R3, R12 ;  /* 0x0000000305037223 */ /* 0x010fc8000000000c */
[----:B------:R-:W-:-:S05]  /*02f0*/  FMUL R0, R3, 1.4426950216293334961 ;  /* 0x3fb8aa3b03007820 */ /* 0x000fca0000400000 */
[----:B------:R-:W-:-:S13]  /*0300*/  FSETP.GEU.AND P1, PT, R0, -126, PT ;  /* 0xc2fc00000000780b */ /* 0x000fda0003f2e000 */
[----:B------:R-:W-:-:S04]  /*0310*/  @!P1 FMUL R0, R0, 0.5 ;  /* 0x3f00000000009820 */ /* 0x000fc80000400000 */
[----:B------:R-:W0:Y:S02]  /*0320*/  MUFU.EX2 R4, R0 ;  /* 0x0000000000047308 */ /* 0x000e240000000800 */
[----:B0-----:R-:W-:Y:S01]  /*0330*/  @!P1 FMUL R4, R4, R4 ;  /* 0x0000000404049220 */ /* 0x001fe20000400000 */
[----:B------:R-:W-:-:S03]  /*0340*/  FSETP.GT.AND P1, PT, R3, 20, PT ;  /* 0x41a000000300780b */ /* 0x000fc60003f24000 */
[C---:B------:R-:W-:Y:S01]  /*0350*/  FADD.FTZ.RZ R5, R4.reuse, 1 ;  /* 0x3f80000004057421 */ /* 0x040fe2000001c000 */
[----:B------:R-:W-:-:S04]  /*0360*/  ISETP.GE.U32.AND P2, PT, R4, 0x7f800000, PT ;  /* 0x7f8000000400780c */ /* 0x000fc80003f46070 */
[----:B------:R-:W-:-:S04]  /*0370*/  IADD3 R5, R5, -0x3f400000, RZ ;  /* 0xc0c0000005057810 */ /* 0x000fc80007ffe0ff */
[----:B------:R-:W-:-:S04]  /*0380*/  LOP3.LUT R5, R5, 0xff800000, RZ, 0xc0, !PT ;  /* 0xff80000005057812 */ /* 0x000fc800078ec0ff */
[----:B------:R-:W-:Y:S02]  /*0390*/  IADD3 R7, -R5, 0x40800000, RZ ;  /* 0x4080000005077810 */ /* 0x000fe40007ffe1ff */
[----:B------:R-:W-:Y:S02]  /*03a0*/  IADD3 R6, R4, -R5, RZ ;  /* 0x8000000504067210 */ /* 0x000fe40007ffe0ff */
[----:B------:R-:W-:Y:S01]  /*03b0*/  I2FP.F32.S32 R5, R5 ;  /* 0x0000000500057245 */ /* 0x000fe20000201400 */
[----:B------:R-:W-:-:S04]  /*03c0*/  FFMA.FTZ R7, R7, R16, -1 ;  /* 0xbf80000007077423 */ /* 0x000fc80000010010 */
[----:B------:R-:W-:Y:S01]  /*03d0*/  FADD R6, R6, R7 ;  /* 0x0000000706067221 */ /* 0x000fe20000000000 */
[----:B------:R-:W-:-:S03]  /*03e0*/  FMUL R5, R5, 1.1920928955078125e-07 ;  /* 0x3400000005057820 */ /* 0x000fc60000400000 */
[----:B------:R-:W-:-:S04]  /*03f0*/  FFMA.FTZ R7, R6, -R9, 0.10546888411045074463 ;  /* 0x3dd8001206077423 */ /* 0x000fc80000010809 */
[----:B------:R-:W-:-:S04]  /*0400*/  FFMA.FTZ R7, R6, R7, -0.13229703903198242188 ;  /* 0xbe0778e006077423 */ /* 0x000fc80000010007 */
[----:B------:R-:W-:-:S04]  /*0410*/  FFMA.FTZ R7, R6, R7, 0.14491446316242218018 ;  /* 0x3e14647506077423 */ /* 0x000fc80000010007 */
[----:B------:R-:W-:-:S04]  /*0420*/  FFMA.FTZ R7, R6, R7, -0.16641564667224884033 ;  /* 0xbe2a68dd06077423 */ /* 0x000fc80000010007 */
[----:B------:R-:W-:-:S04]  /*0430*/  FFMA.FTZ R7, R6, R7, 0.19988867640495300293 ;  /* 0x3e4caf9e06077423 */ /* 0x000fc80000010007 */
[----:B------:R-:W-:-:S04]  /*0440*/  FFMA.FTZ R7, R6, R7, -0.25000196695327758789 ;  /* 0xbe80004206077423 */ /* 0x000fc80000010007 */
[----:B------:R-:W-:-:S04]  /*0450*/  FFMA.FTZ R7, R6, R7, 0.33333510160446166992 ;  /* 0x3eaaaae606077423 */ /* 0x000fc80000010007 */
[----:B------:R-:W-:-:S04]  /*0460*/  FFMA.FTZ R7, R6, R7, -0.5 ;  /* 0xbf00000006077423 */ /* 0x000fc80000010007 */
[----:B------:R-:W-:-:S04]  /*0470*/  FMUL R7, R6, R7 ;  /* 0x0000000706077220 */ /* 0x000fc80000400000 */
[----:B------:R-:W-:-:S04]  /*0480*/  FFMA.FTZ R6, R6, R7, R6 ;  /* 0x0000000706067223 */ /* 0x000fc80000010006 */
[----:B------:R-:W-:Y:S01]  /*0490*/  FFMA.FTZ R6, R5, 0.69314718246459960938, R6 ;  /* 0x3f31721805067823 */ /* 0x000fe20000010006 */
[----:B------:R-:W-:Y:S06]  /*04a0*/  @!P2 BRA `(.L_x_1) ;  /* 0x000000000014a947 */ /* 0x000fec0003800000 */
[C---:B------:R-:W-:Y:S02]  /*04b0*/  ISETP.GE.AND P2, PT, R4.reuse, -0x407fffff, PT ;  /* 0xbf8000010400780c */ /* 0x040fe40003f46270 */
[----:B------:R-:W-:-:S11]  /*04c0*/  FSETP.NEU.AND P3, PT, R4, RZ, PT ;  /* 0x000000ff0400720b */ /* 0x000fd60003f6d000 */
[----:B------:R-:W-:-:S05]  /*04d0*/  @P2 MOV R5, 0x7f800000 ;  /* 0x7f80000000052802 */ /* 0x000fca0000000f00 */
[----:B------:R-:W-:-:S05]  /*04e0*/  @P2 FFMA.FTZ R6, R4, R5, +INF ;  /* 0x7f80000004062423 */ /* 0x000fca0000010005 */
[----:B------:R-:W-:-:S07]  /*04f0*/  FSEL R6, R6, -RZ, P3 ;  /* 0x800000ff06067208 */ /* 0x000fce0001800000 */
.L_x_1:
[----:B------:R-:W-:Y:S05]  /*0500*/  BSYNC B0 ;  /* 0x0000000000007941 */ /* 0x000fea0003800000 */
.L_x_0:
[----:B------:R-:W-:Y:S01]  /*0510*/  FSEL R9, R3, R6, P1 ;  /* 0x0000000603097208 */ /* 0x000fe20000800000 */
[----:B------:R-:W-:Y:S01]  /*0520*/  BSSY B0, `(.L_x_2) ;  /* 0x0000016000007945 */ /* 0x000fe20003800000 */
[----:B------:R-:W-:-:S03]  /*0530*/  SHF.R.S32.HI R7, RZ, 0x1f, R2 ;  /* 0x0000001fff077819 */ /* 0x000fc60000011402 */
[----:B------:R-:W-:-:S05]  /*0540*/  FADD.FTZ R6, |R9|, -RZ ;  /* 0x800000ff09067221 */ /* 0x000fca0000010200 */
[----:B------:R-:W-:-:S13]  /*0550*/  FSETP.GE.AND P1, PT, R6, 0.60000002384185791016, PT ;  /* 0x3f19999a0600780b */ /* 0x000fda0003f26000 */
[----:B------:R-:W-:Y:S05]  /*0560*/  @!P1 BRA `(.L_x_3) ;  /* 0x0000000000289947 */ /* 0x000fea0003800000 */
[C---:B------:R-:W-:Y:S01]  /*0570*/  FMUL R4, R6.reuse, 2.8853900432586669922 ;  /* 0x4038aa3b06047820 */ /* 0x040fe20000400000 */
[----:B------:R-:W-:Y:S02]  /*0580*/  MOV R0, 0x3f800000 ;  /* 0x3f80000000007802 */ /* 0x000fe40000000f00 */
[----:B------:R-:W-:-:S03]  /*0590*/  FSETP.GE.AND P1, PT, R6, 9.010913848876953125, PT ;  /* 0x41102cb40600780b */ /* 0x000fc60003f26000 */
[----:B------:R-:W0:Y:S02]  /*05a0*/  MUFU.EX2 R4, R4 ;  /* 0x0000000400047308 */ /* 0x000e240000000800 */
[----:B0-----:R-:W-:-:S06]  /*05b0*/  FADD R5, R4, 1 ;  /* 0x3f80000004057421 */ /* 0x001fcc0000000000 */
[----:B------:R-:W0:Y:S02]  /*05c0*/  MUFU.RCP R5, R5 ;  /* 0x0000000500057308 */ /* 0x000e240000001000 */
[----:B0-----:R-:W-:-:S05]  /*05d0*/  FFMA.FTZ R0, R5, -2, R0 ;  /* 0xc000000005007823 */ /* 0x001fca0000010000 */
[----:B------:R-:W-:-:S04]  /*05e0*/  FSEL R0, R0, 1, !P1 ;  /* 0x3f80000000007808 */ /* 0x000fc80004800000 */
[----:B------:R-:W-:Y:S01]  /*05f0*/  LOP3.LUT R0, R0, 0x80000000, R9, 0xf8, !PT ;  /* 0x8000000000007812 */ /* 0x000fe200078ef809 */
[----:B------:R-:W-:Y:S06]  /*0600*/  BRA `(.L_x_4) ;  /* 0x00000000001c7947 */ /* 0x000fec0003800000 */
.L_x_3:
[----:B------:R-:W-:Y:S01]  /*0610*/  HFMA2.MMA R0, -RZ, RZ, 1.125, -9232 ;  /* 0x3c80f082ff007435 */ /* 0x000fe200000001ff */
[----:B------:R-:W-:-:S09]  /*0620*/  FMUL R5, R9, R9 ;  /* 0x0000000909057220 */ /* 0x000fd20000400000 */
[----:B------:R-:W-:-:S04]  /*0630*/  FFMA.FTZ R0, R5, R0, -0.052303962409496307373 ;  /* 0xbd563cae05007423 */ /* 0x000fc80000010000 */
[----:B------:R-:W-:-:S04]  /*0640*/  FFMA.FTZ R0, R5, R0, 0.1331529766321182251 ;  /* 0x3e08594105007423 */ /* 0x000fc80000010000 */
[----:B------:R-:W-:-:S04]  /*0650*/  FFMA.FTZ R0, R5, R0, -0.33332768082618713379 ;  /* 0xbeaaa9ed05007423 */ /* 0x000fc80000010000 */
[----:B------:R-:W-:-:S04]  /*0660*/  FFMA.FTZ R0, R5, R0, RZ ;  /* 0x0000000005007223 */ /* 0x000fc800000100ff */
[----:B------:R-:W-:-:S07]  /*0670*/  FFMA.FTZ R0, R9, R0, R9 ;  /* 0x0000000009007223 */ /* 0x000fce0000010009 */
.L_x_4:
[----:B------:R-:W-:Y:S05]  /*0680*/  BSYNC B0 ;  /* 0x0000000000007941 */ /* 0x000fea0003800000 */
.L_x_2:
[----:B------:R-:W-:Y:S01]  /*0690*/  ULDC.64 UR6, c[0x0][0x210] ;  /* 0x0000840000067ab9 */ /* 0x000fe20000000a00 */
[----:B------:R-:W-:Y:S01]  /*06a0*/  FMUL R3, R3, R0 ;  /* 0x0000000003037220 */ /* 0x000fe20000400000 */
[----:B------:R-:W-:-:S04]  /*06b0*/  LEA R4, P1, R2, UR6, 0x2 ;  /* 0x0000000602047c11 */ /* 0x000fc8000f8210ff */
[----:B------:R-:W-:Y:S01]  /*06c0*/  LEA.HI.X R5, R2, UR7, R7, 0x2, P1 ;  /* 0x0000000702057c11 */ /* 0x000fe200088f1407 */
[----:B------:R-:W-:Y:S08]  /*06d0*/  @P0 EXIT ;  /* 0x000000000000094d */ /* 0x000ff00003800000 */
[----:B------:R-:W-:Y:S01]  /*06e0*/  STG.E desc[UR4][R4.64], R3 ;  /* 0x0000000304007986 */ /* 0x000fe2000c101904 */
[----:B------:R-:W-:Y:S05]  /*06f0*/  EXIT ;  /* 0x000000000000794d */ /* 0x000fea0003800000 */
.L_x_5:
[----:B------:R-:W-:-:S00]  /*0700*/  BRA `(.L_x_5) ;  /* 0xfffffffc00fc7947 */ /* 0x000fc0000383ffff */
[----:B------:R-:W-:-:S00]  /*0710*/  NOP ;  /* 0x0000000000007918 */ /* 0x000fc00000000000 */
        /* <DEDUP_REMOVED lines=14> */
.L_x_6:


//--------------------- .nv.global.init           --------------------------
	.section	.nv.global.init,"aw",@progbits
.nv.global.init:
	.type		_$_str,@object
	.size		_$_str,(_$_str_$_2 - _$_str)
_$_str:
        /*0000*/ 	.byte	0x5f, 0x5f, 0x43, 0x55, 0x44, 0x41, 0x5f, 0x46, 0x54, 0x5a, 0x00
	.type		_$_str_$_2,@object
	.size		_$_str_$_2,(.L_1 - _$_str_$_2)
_$_str_$_2:
        /*000b*/ 	.byte	0x5f, 0x5f, 0x43, 0x55, 0x44, 0x41, 0x5f, 0x50, 0x52, 0x45, 0x43, 0x5f, 0x53, 0x51, 0x52, 0x54
        /*001b*/ 	.byte	0x00
.L_1:


//--------------------- .nv.constant0.triton_poi_fused__native_batch_norm_legit_no_training_mul_softplus_tanh_13 --------------------------
	.section	.nv.constant0.triton_poi_fused__native_batch_norm_legit_no_training_mul_softplus_tanh_13,"a",@progbits
	.sectionflags	@""
	.align	4
.nv.constant0.triton_poi_fused__native_batch_norm_legit_no_training_mul_softplus_tanh_13:
	.zero		580
